//
// Generated by NVIDIA NVVM Compiler
//
// Compiler Build ID: CL-36424714
// Cuda compilation tools, release 13.0, V13.0.88
// Based on NVVM 20.0.0
//

.version 9.0
.target sm_100
.address_size 64

	// .globl	_Z14findIfExistsCuPciS_iiiiPi

.visible .entry _Z14findIfExistsCuPciS_iiiiPi(
	.param .u64 .ptr .align 1 _Z14findIfExistsCuPciS_iiiiPi_param_0,
	.param .u32 _Z14findIfExistsCuPciS_iiiiPi_param_1,
	.param .u64 .ptr .align 1 _Z14findIfExistsCuPciS_iiiiPi_param_2,
	.param .u32 _Z14findIfExistsCuPciS_iiiiPi_param_3,
	.param .u32 _Z14findIfExistsCuPciS_iiiiPi_param_4,
	.param .u32 _Z14findIfExistsCuPciS_iiiiPi_param_5,
	.param .u32 _Z14findIfExistsCuPciS_iiiiPi_param_6,
	.param .u64 .ptr .align 1 _Z14findIfExistsCuPciS_iiiiPi_param_7
)
{


	ret;

}


// ===== COMPILED SASS (sm_100) =====

	.target	sm_100

	.elftype	@"ET_EXEC"


//--------------------- .note.nv.tkinfo           --------------------------
	.section	.note.nv.tkinfo,"",@"SHT_NOTE"
	.sectionflags	@"SHF_NOTE_NV_TKINFO"
	.tkinfo
        /*0018*/ 	.word	0x00000002
        /*0030*/ 	.string	""
        /*0030*/ 	.string	"ptxas"
        /*0030*/ 	.string	"Cuda compilation tools, release 13.0, V13.0.88"
        /*0030*/ 	.string	"Build cuda_13.0.r13.0/compiler.36424714_0"
        /*0030*/ 	.string	"-arch sm_100 -m 64 "



//--------------------- .note.nv.cuinfo           --------------------------
	.section	.note.nv.cuinfo,"",@"SHT_NOTE"
	.sectionflags	@"SHF_NOTE_NV_CUINFO"
        /*0018*/ 	.short	0x0002
        /*001a*/ 	.short	0x0064
        /*001c*/ 	.short	0x0082
	.zero		2


//--------------------- .nv.info                  --------------------------
	.section	.nv.info,"",@"SHT_CUDA_INFO"
	.align	4


	//----- nvinfo : EIATTR_REGCOUNT
	.align		4
        /*0000*/ 	.byte	0x04, 0x2f
        /*0002*/ 	.short	(.L_1 - .L_0)
	.align		4
.L_0:
        /*0004*/ 	.word	index@(_Z14findIfExistsCuPciS_iiiiPi)
        /*0008*/ 	.word	0x00000004


	//----- nvinfo : EIATTR_FRAME_SIZE
	.align		4
.L_1:
        /*000c*/ 	.byte	0x04, 0x11
        /*000e*/ 	.short	(.L_3 - .L_2)
	.align		4
.L_2:
        /*0010*/ 	.word	index@(_Z14findIfExistsCuPciS_iiiiPi)
        /*0014*/ 	.word	0x00000000


	//----- nvinfo : EIATTR_MIN_STACK_SIZE
	.align		4
.L_3:
        /*0018*/ 	.byte	0x04, 0x12
        /*001a*/ 	.short	(.L_5 - .L_4)
	.align		4
.L_4:
        /*001c*/ 	.word	index@(_Z14findIfExistsCuPciS_iiiiPi)
        /*0020*/ 	.word	0x00000000
.L_5:


//--------------------- .nv.compat                --------------------------
	.section	.nv.compat,"",@"SHT_CUDA_COMPAT_INFO"
	.align	4
        /*0000*/ 	.byte	0x02, 0x09, 0x00, 0x00, 0x02, 0x02, 0x01, 0x00, 0x02, 0x05, 0x05, 0x00, 0x03, 0x07, 0x01, 0x01
        /*0010*/ 	.byte	0x02, 0x03, 0x00, 0x00, 0x02, 0x06, 0x01, 0x00, 0x04, 0x0b, 0x08, 0x00, 0x09, 0x00, 0x00, 0x00
        /*0020*/ 	.byte	0x00, 0x00, 0x00, 0x00


//--------------------- .nv.info._Z14findIfExistsCuPciS_iiiiPi --------------------------
	.section	.nv.info._Z14findIfExistsCuPciS_iiiiPi,"",@"SHT_CUDA_INFO"
	.sectionflags	@""
	.align	4


	//----- nvinfo : EIATTR_CUDA_API_VERSION
	.align		4
        /*0000*/ 	.byte	0x04, 0x37
        /*0002*/ 	.short	(.L_7 - .L_6)
.L_6:
        /*0004*/ 	.word	0x00000082


	//----- nvinfo : EIATTR_KPARAM_INFO
	.align		4
.L_7:
        /*0008*/ 	.byte	0x04, 0x17
        /*000a*/ 	.short	(.L_9 - .L_8)
.L_8:
        /*000c*/ 	.word	0x00000000
        /*0010*/ 	.short	0x0007
        /*0012*/ 	.short	0x0028
        /*0014*/ 	.byte	0x00, 0xf5, 0x21, 0x00


	//----- nvinfo : EIATTR_KPARAM_INFO
	.align		4
.L_9:
        /*0018*/ 	.byte	0x04, 0x17
        /*001a*/ 	.short	(.L_11 - .L_10)
.L_10:
        /*001c*/ 	.word	0x00000000
        /*0020*/ 	.short	0x0006
        /*0022*/ 	.short	0x0024
        /*0024*/ 	.byte	0x00, 0xf0, 0x11, 0x00


	//----- nvinfo : EIATTR_KPARAM_INFO
	.align		4
.L_11:
        /*0028*/ 	.byte	0x04, 0x17
        /*002a*/ 	.short	(.L_13 - .L_12)
.L_12:
        /*002c*/ 	.word	0x00000000
        /*0030*/ 	.short	0x0005
        /*0032*/ 	.short	0x0020
        /*0034*/ 	.byte	0x00, 0xf0, 0x11, 0x00


	//----- nvinfo : EIATTR_KPARAM_INFO
	.align		4
.L_13:
        /*0038*/ 	.byte	0x04, 0x17
        /*003a*/ 	.short	(.L_15 - .L_14)
.L_14:
        /*003c*/ 	.word	0x00000000
        /*0040*/ 	.short	0x0004
        /*0042*/ 	.short	0x001c
        /*0044*/ 	.byte	0x00, 0xf0, 0x11, 0x00


	//----- nvinfo : EIATTR_KPARAM_INFO
	.align		4
.L_15:
        /*0048*/ 	.byte	0x04, 0x17
        /*004a*/ 	.short	(.L_17 - .L_16)
.L_16:
        /*004c*/ 	.word	0x00000000
        /*0050*/ 	.short	0x0003
        /*0052*/ 	.short	0x0018
        /*0054*/ 	.byte	0x00, 0xf0, 0x11, 0x00


	//----- nvinfo : EIATTR_KPARAM_INFO
	.align		4
.L_17:
        /*0058*/ 	.byte	0x04, 0x17
        /*005a*/ 	.short	(.L_19 - .L_18)
.L_18:
        /*005c*/ 	.word	0x00000000
        /*0060*/ 	.short	0x0002
        /*0062*/ 	.short	0x0010
        /*0064*/ 	.byte	0x00, 0xf5, 0x21, 0x00


	//----- nvinfo : EIATTR_KPARAM_INFO
	.align		4
.L_19:
        /*0068*/ 	.byte	0x04, 0x17
        /*006a*/ 	.short	(.L_21 - .L_20)
.L_20:
        /*006c*/ 	.word	0x00000000
        /*0070*/ 	.short	0x0001
        /*0072*/ 	.short	0x0008
        /*0074*/ 	.byte	0x00, 0xf0, 0x11, 0x00


	//----- nvinfo : EIATTR_KPARAM_INFO
	.align		4
.L_21:
        /*0078*/ 	.byte	0x04, 0x17
        /*007a*/ 	.short	(.L_23 - .L_22)
.L_22:
        /*007c*/ 	.word	0x00000000
        /*0080*/ 	.short	0x0000
        /*0082*/ 	.short	0x0000
        /*0084*/ 	.byte	0x00, 0xf5, 0x21, 0x00


	//----- nvinfo : EIATTR_SPARSE_MMA_MASK
	.align		4
.L_23:
        /*0088*/ 	.byte	0x03, 0x50
        /*008a*/ 	.short	0x0000


	//----- nvinfo : EIATTR_MAXREG_COUNT
	.align		4
        /*008c*/ 	.byte	0x03, 0x1b
        /*008e*/ 	.short	0x00ff


	//----- nvinfo : EIATTR_MERCURY_ISA_VERSION
	.align		4
        /*0090*/ 	.byte	0x03, 0x5f
        /*0092*/ 	.short	0x0101


	//----- nvinfo : EIATTR_VRC_CTA_INIT_COUNT
	.align		4
        /*0094*/ 	.byte	0x02, 0x4a
	.zero		1
	.zero		1


	//----- nvinfo : EIATTR_EXIT_INSTR_OFFSETS
	.align		4
        /*0098*/ 	.byte	0x04, 0x1c
        /*009a*/ 	.short	(.L_25 - .L_24)


	//   ....[0]....
.L_24:
        /*009c*/ 	.word	0x00000010


	//----- nvinfo : EIATTR_CBANK_PARAM_SIZE
	.align		4
.L_25:
        /*00a0*/ 	.byte	0x03, 0x19
        /*00a2*/ 	.short	0x0030


	//----- nvinfo : EIATTR_PARAM_CBANK
	.align		4
        /*00a4*/ 	.byte	0x04, 0x0a
        /*00a6*/ 	.short	(.L_27 - .L_26)
	.align		4
.L_26:
        /*00a8*/ 	.word	index@(.nv.constant0._Z14findIfExistsCuPciS_iiiiPi)
        /*00ac*/ 	.short	0x0380
        /*00ae*/ 	.short	0x0030


	//----- nvinfo : EIATTR_SW_WAR
	.align		4
.L_27:
        /*00b0*/ 	.byte	0x04, 0x36
        /*00b2*/ 	.short	(.L_29 - .L_28)
.L_28:
        /*00b4*/ 	.word	0x00000008
.L_29:


//--------------------- .nv.callgraph             --------------------------
	.section	.nv.callgraph,"",@"SHT_CUDA_CALLGRAPH"
	.align	4
	.sectionentsize	8
	.align		4
        /*0000*/ 	.word	0x00000000
	.align		4
        /*0004*/ 	.word	0xffffffff
	.align		4
        /*0008*/ 	.word	0x00000000
	.align		4
        /*000c*/ 	.word	0xfffffffe
	.align		4
        /*0010*/ 	.word	0x00000000
	.align		4
        /*0014*/ 	.word	0xfffffffd
	.align		4
        /*0018*/ 	.word	0x00000000
	.align		4
        /*001c*/ 	.word	0xfffffffc


//--------------------- .text._Z14findIfExistsCuPciS_iiiiPi --------------------------
	.section	.text._Z14findIfExistsCuPciS_iiiiPi,"ax",@progbits
	.align	128
        .global         _Z14findIfExistsCuPciS_iiiiPi
        .type           _Z14findIfExistsCuPciS_iiiiPi,@function
        .size           _Z14findIfExistsCuPciS_iiiiPi,(.L_x_1 - _Z14findIfExistsCuPciS_iiiiPi)
        .other          _Z14findIfExistsCuPciS_iiiiPi,@"STO_CUDA_ENTRY STV_DEFAULT"
_Z14findIfExistsCuPciS_iiiiPi:
.text._Z14findIfExistsCuPciS_iiiiPi:
[----:B------:R-:W-:Y:S01]  /*0000*/  LDC R1, c[0x0][0x37c] ;  /* 0x0000df00ff017b82 */ /* 0x000fe20000000800 */
[----:B------:R-:W-:Y:S05]  /*0010*/  EXIT ;  /* 0x000000000000794d */ /* 0x000fea0003800000 */
.L_x_0:
[----:B------:R-:W-:-:S00]  /*0020*/  BRA `(.L_x_0) ;  /* 0xfffffffc00fc7947 */ /* 0x000fc0000383ffff */
[----:B------:R-:W-:-:S00]  /*0030*/  NOP ;  /* 0x0000000000007918 */ /* 0x000fc00000000000 */
        /* <DEDUP_REMOVED lines=12> */
.L_x_1:


//--------------------- .nv.shared.reserved.0     --------------------------
	.section	.nv.shared.reserved.0,"aw",@nobits
	.weak		__nv_reservedSMEM_offset_0_alias
	.size		__nv_reservedSMEM_offset_0_alias, 0, 64
	.other		__nv_reservedSMEM_offset_0_alias,@"STO_CUDA_RESERVED_SHARED STV_DEFAULT"
__nv_reservedSMEM_offset_0_alias:
	.zero		0
	.zero		64


//--------------------- .nv.constant0._Z14findIfExistsCuPciS_iiiiPi --------------------------
	.section	.nv.constant0._Z14findIfExistsCuPciS_iiiiPi,"a",@progbits
	.sectionflags	@""
	.align	4
.nv.constant0._Z14findIfExistsCuPciS_iiiiPi:
	.zero		944


//--------------------- SYMBOLS --------------------------

	.type		.nv.reservedSmem.offset0,@object
	.size		.nv.reservedSmem.offset0,0x4
